//
// Generated by NVIDIA NVVM Compiler
//
// Compiler Build ID: CL-36424714
// Cuda compilation tools, release 13.0, V13.0.88
// Based on NVVM 20.0.0
//

.version 9.0
.target sm_100
.address_size 64

	// .globl	_Z8mykernelPi
.extern .func  (.param .b32 func_retval0) vprintf
(
	.param .b64 vprintf_param_0,
	.param .b64 vprintf_param_1
)
;
.global .align 1 .b8 $str[4] = {37, 100, 10};

.visible .entry _Z8mykernelPi(
	.param .u64 .ptr .align 1 _Z8mykernelPi_param_0
)
{
	.local .align 8 .b8 	__local_depot0[8];
	.reg .b64 	%SP;
	.reg .b64 	%SPL;
	.reg .b32 	%r<5>;
	.reg .b64 	%rd<7>;

	mov.u64 	%SPL, __local_depot0;
	cvta.local.u64 	%SP, %SPL;
	ld.param.u64 	%rd1, [_Z8mykernelPi_param_0];
	cvta.to.global.u64 	%rd2, %rd1;
	add.u64 	%rd3, %SP, 0;
	add.u64 	%rd4, %SPL, 0;
	atom.global.add.u32 	%r1, [%rd2], 10;
	ld.global.u32 	%r2, [%rd2];
	st.local.u32 	[%rd4], %r2;
	mov.u64 	%rd5, $str;
	cvta.global.u64 	%rd6, %rd5;
	{ // callseq 0, 0
	.param .b64 param0;
	st.param.b64 	[param0], %rd6;
	.param .b64 param1;
	st.param.b64 	[param1], %rd3;
	.param .b32 retval0;
	call.uni (retval0), 
	vprintf, 
	(
	param0, 
	param1
	);
	ld.param.b32 	%r3, [retval0];
	} // callseq 0
	ret;

}


// ===== COMPILED SASS (sm_100) =====

	.target	sm_100

	.elftype	@"ET_EXEC"


//--------------------- .note.nv.tkinfo           --------------------------
	.section	.note.nv.tkinfo,"",@"SHT_NOTE"
	.sectionflags	@"SHF_NOTE_NV_TKINFO"
	.tkinfo
        /*0018*/ 	.word	0x00000002
        /*0030*/ 	.string	""
        /*0030*/ 	.string	"ptxas"
        /*0030*/ 	.string	"Cuda compilation tools, release 13.0, V13.0.88"
        /*0030*/ 	.string	"Build cuda_13.0.r13.0/compiler.36424714_0"
        /*0030*/ 	.string	"-arch sm_100 -m 64 "



//--------------------- .note.nv.cuinfo           --------------------------
	.section	.note.nv.cuinfo,"",@"SHT_NOTE"
	.sectionflags	@"SHF_NOTE_NV_CUINFO"
        /*0018*/ 	.short	0x0002
        /*001a*/ 	.short	0x0064
        /*001c*/ 	.short	0x0082
	.zero		2


//--------------------- .nv.info                  --------------------------
	.section	.nv.info,"",@"SHT_CUDA_INFO"
	.align	4


	//----- nvinfo : EIATTR_REGCOUNT
	.align		4
        /*0000*/ 	.byte	0x04, 0x2f
        /*0002*/ 	.short	(.L_2 - .L_1)
	.align		4
.L_1:
        /*0004*/ 	.word	index@(_Z8mykernelPi)
        /*0008*/ 	.word	0x00000018


	//----- nvinfo : EIATTR_FRAME_SIZE
	.align		4
.L_2:
        /*000c*/ 	.byte	0x04, 0x11
        /*000e*/ 	.short	(.L_4 - .L_3)
	.align		4
.L_3:
        /*0010*/ 	.word	index@(_Z8mykernelPi)
        /*0014*/ 	.word	0x00000008


	//----- nvinfo : EIATTR_MIN_STACK_SIZE
	.align		4
.L_4:
        /*0018*/ 	.byte	0x04, 0x12
        /*001a*/ 	.short	(.L_6 - .L_5)
	.align		4
.L_5:
        /*001c*/ 	.word	index@(_Z8mykernelPi)
        /*0020*/ 	.word	0x00000008
.L_6:


//--------------------- .nv.compat                --------------------------
	.section	.nv.compat,"",@"SHT_CUDA_COMPAT_INFO"
	.align	4
        /*0000*/ 	.byte	0x02, 0x09, 0x00, 0x00, 0x02, 0x02, 0x01, 0x00, 0x02, 0x05, 0x05, 0x00, 0x03, 0x07, 0x01, 0x01
        /*0010*/ 	.byte	0x02, 0x03, 0x00, 0x00, 0x02, 0x06, 0x01, 0x00, 0x04, 0x0b, 0x08, 0x00, 0x09, 0x00, 0x00, 0x00
        /*0020*/ 	.byte	0x00, 0x00, 0x00, 0x00


//--------------------- .nv.info._Z8mykernelPi    --------------------------
	.section	.nv.info._Z8mykernelPi,"",@"SHT_CUDA_INFO"
	.sectionflags	@""
	.align	4


	//----- nvinfo : EIATTR_CUDA_API_VERSION
	.align		4
        /*0000*/ 	.byte	0x04, 0x37
        /*0002*/ 	.short	(.L_8 - .L_7)
.L_7:
        /*0004*/ 	.word	0x00000082


	//----- nvinfo : EIATTR_KPARAM_INFO
	.align		4
.L_8:
        /*0008*/ 	.byte	0x04, 0x17
        /*000a*/ 	.short	(.L_10 - .L_9)
.L_9:
        /*000c*/ 	.word	0x00000000
        /*0010*/ 	.short	0x0000
        /*0012*/ 	.short	0x0000
        /*0014*/ 	.byte	0x00, 0xf5, 0x21, 0x00


	//----- nvinfo : EIATTR_SPARSE_MMA_MASK
	.align		4
.L_10:
        /*0018*/ 	.byte	0x03, 0x50
        /*001a*/ 	.short	0x0000


	//----- nvinfo : EIATTR_MAXREG_COUNT
	.align		4
        /*001c*/ 	.byte	0x03, 0x1b
        /*001e*/ 	.short	0x00ff


	//----- nvinfo : EIATTR_EXTERNS
	.align		4
        /*0020*/ 	.byte	0x04, 0x0f
        /*0022*/ 	.short	(.L_12 - .L_11)


	//   ....[0]....
	.align		4
.L_11:
        /*0024*/ 	.word	index@(vprintf)


	//----- nvinfo : EIATTR_MERCURY_ISA_VERSION
	.align		4
.L_12:
        /*0028*/ 	.byte	0x03, 0x5f
        /*002a*/ 	.short	0x0101


	//----- nvinfo : EIATTR_INT_WARP_WIDE_INSTR_OFFSETS
	.align		4
        /*002c*/ 	.byte	0x04, 0x31
        /*002e*/ 	.short	(.L_14 - .L_13)


	//   ....[0]....
.L_13:
        /*0030*/ 	.word	0x00000030


	//----- nvinfo : EIATTR_VRC_CTA_INIT_COUNT
	.align		4
.L_14:
        /*0034*/ 	.byte	0x02, 0x4a
	.zero		1
	.zero		1


	//----- nvinfo : EIATTR_SYSCALL_OFFSETS
	.align		4
        /*0038*/ 	.byte	0x04, 0x46
        /*003a*/ 	.short	(.L_16 - .L_15)


	//   ....[0]....
.L_15:
        /*003c*/ 	.word	0x00000170


	//----- nvinfo : EIATTR_EXIT_INSTR_OFFSETS
	.align		4
.L_16:
        /*0040*/ 	.byte	0x04, 0x1c
        /*0042*/ 	.short	(.L_18 - .L_17)


	//   ....[0]....
.L_17:
        /*0044*/ 	.word	0x00000180


	//----- nvinfo : EIATTR_CBANK_PARAM_SIZE
	.align		4
.L_18:
        /*0048*/ 	.byte	0x03, 0x19
        /*004a*/ 	.short	0x0008


	//----- nvinfo : EIATTR_PARAM_CBANK
	.align		4
        /*004c*/ 	.byte	0x04, 0x0a
        /*004e*/ 	.short	(.L_20 - .L_19)
	.align		4
.L_19:
        /*0050*/ 	.word	index@(.nv.constant0._Z8mykernelPi)
        /*0054*/ 	.short	0x0380
        /*0056*/ 	.short	0x0008


	//----- nvinfo : EIATTR_SW_WAR
	.align		4
.L_20:
        /*0058*/ 	.byte	0x04, 0x36
        /*005a*/ 	.short	(.L_22 - .L_21)
.L_21:
        /*005c*/ 	.word	0x00000008
.L_22:


//--------------------- .nv.callgraph             --------------------------
	.section	.nv.callgraph,"",@"SHT_CUDA_CALLGRAPH"
	.align	4
	.sectionentsize	8
	.align		4
        /*0000*/ 	.word	0x00000000
	.align		4
        /*0004*/ 	.word	0xffffffff
	.align		4
        /*0008*/ 	.word	index@(_Z8mykernelPi)
	.align		4
        /*000c*/ 	.word	index@(vprintf)
	.align		4
        /*0010*/ 	.word	0x00000000
	.align		4
        /*0014*/ 	.word	0xfffffffe
	.align		4
        /*0018*/ 	.word	0x00000000
	.align		4
        /*001c*/ 	.word	0xfffffffd
	.align		4
        /*0020*/ 	.word	0x00000000
	.align		4
        /*0024*/ 	.word	0xfffffffc


//--------------------- .nv.constant4             --------------------------
	.section	.nv.constant4,"a",@progbits
	.align	8
	.align		8
.nv.constant4:
        /*0000*/ 	.dword	vprintf
	.align		8
        /*0008*/ 	.dword	$str


//--------------------- .text._Z8mykernelPi       --------------------------
	.section	.text._Z8mykernelPi,"ax",@progbits
	.align	128
        .global         _Z8mykernelPi
        .type           _Z8mykernelPi,@function
        .size           _Z8mykernelPi,(.L_x_2 - _Z8mykernelPi)
        .other          _Z8mykernelPi,@"STO_CUDA_ENTRY STV_DEFAULT"
_Z8mykernelPi:
.text._Z8mykernelPi:
[----:B------:R-:W0:Y:S01]  /*0000*/  LDC R1, c[0x0][0x37c] ;  /* 0x0000df00ff017b82 */ /* 0x000e220000000800 */
[----:B------:R-:W1:Y:S07]  /*0010*/  S2R R0, SR_LANEID ;  /* 0x0000000000007919 */ /* 0x000e6e0000000000 */
[----:B------:R-:W2:Y:S01]  /*0020*/  LDC.64 R2, c[0x0][0x380] ;  /* 0x0000e000ff027b82 */ /* 0x000ea20000000a00 */
[----:B------:R-:W-:Y:S01]  /*0030*/  VOTEU.ANY UR4, UPT, PT ;  /* 0x0000000000047886 */ /* 0x000fe200038e0100 */
[----:B0-----:R-:W-:Y:S01]  /*0040*/  VIADD R1, R1, 0xfffffff8 ;  /* 0xfffffff801017836 */ /* 0x001fe20000000000 */
[----:B------:R-:W0:Y:S01]  /*0050*/  POPC R7, UR4 ;  /* 0x0000000400077d09 */ /* 0x000e220008000000 */
[----:B------:R-:W-:Y:S01]  /*0060*/  UFLO.U32 UR6, UR4 ;  /* 0x00000004000672bd */ /* 0x000fe200080e0000 */
[----:B------:R-:W2:Y:S01]  /*0070*/  LDCU.64 UR4, c[0x0][0x358] ;  /* 0x00006b00ff0477ac */ /* 0x000ea20008000a00 */
[----:B0-----:R-:W-:-:S04]  /*0080*/  IMAD R7, R7, 0xa, RZ ;  /* 0x0000000a07077824 */ /* 0x001fc800078e02ff */
[----:B-1----:R-:W-:-:S05]  /*0090*/  ISETP.EQ.U32.AND P0, PT, R0, UR6, PT ;  /* 0x0000000600007c0c */ /* 0x002fca000bf02070 */
[----:B------:R-:W0:Y:S08]  /*00a0*/  LDCU.64 UR6, c[0x4][0x8] ;  /* 0x01000100ff0677ac */ /* 0x000e300008000a00 */
[----:B--2---:R1:W-:Y:S04]  /*00b0*/  @P0 REDG.E.ADD.STRONG.GPU desc[UR4][R2.64], R7 ;  /* 0x000000070200098e */ /* 0x0043e8000c12e104 */
[----:B------:R-:W2:Y:S01]  /*00c0*/  LDG.E R0, desc[UR4][R2.64] ;  /* 0x0000000402007981 */ /* 0x000ea2000c1e1900 */
[----:B------:R-:W-:Y:S01]  /*00d0*/  MOV R8, 0x0 ;  /* 0x0000000000087802 */ /* 0x000fe20000000f00 */
[----:B------:R-:W3:Y:S01]  /*00e0*/  LDCU UR4, c[0x0][0x2f8] ;  /* 0x00005f00ff0477ac */ /* 0x000ee20008000800 */
[----:B0-----:R-:W-:Y:S01]  /*00f0*/  IMAD.U32 R4, RZ, RZ, UR6 ;  /* 0x00000006ff047e24 */ /* 0x001fe2000f8e00ff */
[----:B------:R-:W-:Y:S01]  /*0100*/  MOV R5, UR7 ;  /* 0x0000000700057c02 */ /* 0x000fe20008000f00 */
[----:B------:R-:W1:Y:S02]  /*0110*/  LDCU UR5, c[0x0][0x2fc] ;  /* 0x00005f80ff0577ac */ /* 0x000e640008000800 */
[----:B------:R-:W0:Y:S01]  /*0120*/  LDC.64 R8, c[0x4][R8] ;  /* 0x0100000008087b82 */ /* 0x000e220000000a00 */
[----:B---3--:R-:W-:-:S05]  /*0130*/  IADD3 R6, P0, PT, R1, UR4, RZ ;  /* 0x0000000401067c10 */ /* 0x008fca000ff1e0ff */
[----:B-1----:R-:W-:Y:S01]  /*0140*/  IMAD.X R7, RZ, RZ, UR5, P0 ;  /* 0x00000005ff077e24 */ /* 0x002fe200080e06ff */
[----:B0-2---:R1:W-:Y:S07]  /*0150*/  STL [R1], R0 ;  /* 0x0000000001007387 */ /* 0x0053ee0000100800 */
[----:B------:R-:W-:-:S07]  /*0160*/  LEPC R20, `(.L_x_0) ;  /* 0x000000001014794e */ /* 0x000fce0000000000 */
[----:B-1----:R-:W-:Y:S05]  /*0170*/  CALL.ABS.NOINC R8 ;  /* 0x0000000008007343 */ /* 0x002fea0003c00000 */
.L_x_0:
[----:B------:R-:W-:Y:S05]  /*0180*/  EXIT ;  /* 0x000000000000794d */ /* 0x000fea0003800000 */
.L_x_1:
[----:B------:R-:W-:-:S00]  /*0190*/  BRA `(.L_x_1) ;  /* 0xfffffffc00fc7947 */ /* 0x000fc0000383ffff */
[----:B------:R-:W-:-:S00]  /*01a0*/  NOP ;  /* 0x0000000000007918 */ /* 0x000fc00000000000 */
        /* <DEDUP_REMOVED lines=13> */
.L_x_2:


//--------------------- .nv.global.init           --------------------------
	.section	.nv.global.init,"aw",@progbits
.nv.global.init:
	.type		$str,@object
	.size		$str,(.L_0 - $str)
$str:
        /*0000*/ 	.byte	0x25, 0x64, 0x0a, 0x00
.L_0:


//--------------------- .nv.shared.reserved.0     --------------------------
	.section	.nv.shared.reserved.0,"aw",@nobits
	.weak		__nv_reservedSMEM_offset_0_alias
	.size		__nv_reservedSMEM_offset_0_alias, 0, 64
	.other		__nv_reservedSMEM_offset_0_alias,@"STO_CUDA_RESERVED_SHARED STV_DEFAULT"
__nv_reservedSMEM_offset_0_alias:
	.zero		0
	.zero		64


//--------------------- .nv.constant0._Z8mykernelPi --------------------------
	.section	.nv.constant0._Z8mykernelPi,"a",@progbits
	.sectionflags	@""
	.align	4
.nv.constant0._Z8mykernelPi:
	.zero		904


//--------------------- SYMBOLS --------------------------

	.type		.nv.reservedSmem.offset0,@object
	.size		.nv.reservedSmem.offset0,0x4
	.type		vprintf,@function
